//
// Generated by NVIDIA NVVM Compiler
//
// Compiler Build ID: CL-36424714
// Cuda compilation tools, release 13.0, V13.0.88
// Based on NVVM 20.0.0
//

.version 9.0
.target sm_100
.address_size 64

	// .globl	hitsearch_float64

.visible .entry hitsearch_float64(
	.param .u32 hitsearch_float64_param_0,
	.param .u64 .ptr .align 1 hitsearch_float64_param_1,
	.param .f64 hitsearch_float64_param_2,
	.param .f64 hitsearch_float64_param_3,
	.param .u64 .ptr .align 1 hitsearch_float64_param_4,
	.param .u64 .ptr .align 1 hitsearch_float64_param_5,
	.param .u64 .ptr .align 1 hitsearch_float64_param_6,
	.param .f32 hitsearch_float64_param_7,
	.param .f32 hitsearch_float64_param_8
)
{
	.reg .pred 	%p<5>;
	.reg .b32 	%r<21>;
	.reg .b32 	%f<3>;
	.reg .b64 	%rd<15>;
	.reg .b64 	%fd<9>;

	ld.param.u32 	%r10, [hitsearch_float64_param_0];
	ld.param.u64 	%rd5, [hitsearch_float64_param_1];
	ld.param.f64 	%fd4, [hitsearch_float64_param_2];
	ld.param.f64 	%fd5, [hitsearch_float64_param_3];
	ld.param.u64 	%rd6, [hitsearch_float64_param_4];
	ld.param.u64 	%rd7, [hitsearch_float64_param_5];
	ld.param.u64 	%rd8, [hitsearch_float64_param_6];
	ld.param.f32 	%f1, [hitsearch_float64_param_7];
	ld.param.f32 	%f2, [hitsearch_float64_param_8];
	mov.u32 	%r12, %ctaid.x;
	mov.u32 	%r1, %ntid.x;
	mov.u32 	%r13, %tid.x;
	mad.lo.s32 	%r17, %r12, %r1, %r13;
	setp.ge.s32 	%p1, %r17, %r10;
	mov.b32 	%r18, 0;
	@%p1 bra 	$L__BB0_6;
	cvt.f64.f32 	%fd1, %f1;
	cvt.f64.f32 	%fd2, %f2;
	mov.u32 	%r15, %nctaid.x;
	mul.lo.s32 	%r3, %r1, %r15;
	cvta.to.global.u64 	%rd1, %rd5;
	cvta.to.global.u64 	%rd2, %rd6;
	cvta.to.global.u64 	%rd3, %rd7;
	mov.b32 	%r18, 0;
$L__BB0_2:
	mul.wide.s32 	%rd9, %r17, 8;
	add.s64 	%rd10, %rd1, %rd9;
	ld.global.f64 	%fd6, [%rd10];
	sub.f64 	%fd7, %fd6, %fd1;
	div.rn.f64 	%fd3, %fd7, %fd2;
	setp.leu.f64 	%p2, %fd3, %fd4;
	@%p2 bra 	$L__BB0_5;
	add.s32 	%r18, %r18, 1;
	add.s64 	%rd4, %rd2, %rd9;
	ld.global.f64 	%fd8, [%rd4];
	setp.leu.f64 	%p3, %fd3, %fd8;
	@%p3 bra 	$L__BB0_5;
	st.global.f64 	[%rd4], %fd3;
	add.s64 	%rd13, %rd3, %rd9;
	st.global.f64 	[%rd13], %fd5;
$L__BB0_5:
	add.s32 	%r17, %r17, %r3;
	setp.lt.s32 	%p4, %r17, %r10;
	@%p4 bra 	$L__BB0_2;
$L__BB0_6:
	cvta.to.global.u64 	%rd14, %rd8;
	atom.global.add.u32 	%r16, [%rd14], %r18;
	ret;

}
	// .globl	hitsearch_float32
.visible .entry hitsearch_float32(
	.param .u32 hitsearch_float32_param_0,
	.param .u64 .ptr .align 1 hitsearch_float32_param_1,
	.param .f64 hitsearch_float32_param_2,
	.param .f64 hitsearch_float32_param_3,
	.param .u64 .ptr .align 1 hitsearch_float32_param_4,
	.param .u64 .ptr .align 1 hitsearch_float32_param_5,
	.param .u64 .ptr .align 1 hitsearch_float32_param_6,
	.param .f32 hitsearch_float32_param_7,
	.param .f32 hitsearch_float32_param_8
)
{
	.reg .pred 	%p<5>;
	.reg .b32 	%r<21>;
	.reg .b32 	%f<8>;
	.reg .b64 	%rd<15>;
	.reg .b64 	%fd<4>;

	ld.param.u32 	%r10, [hitsearch_float32_param_0];
	ld.param.u64 	%rd5, [hitsearch_float32_param_1];
	ld.param.f64 	%fd1, [hitsearch_float32_param_2];
	ld.param.f64 	%fd2, [hitsearch_float32_param_3];
	ld.param.u64 	%rd6, [hitsearch_float32_param_4];
	ld.param.u64 	%rd7, [hitsearch_float32_param_5];
	ld.param.u64 	%rd8, [hitsearch_float32_param_6];
	ld.param.f32 	%f3, [hitsearch_float32_param_7];
	ld.param.f32 	%f4, [hitsearch_float32_param_8];
	mov.u32 	%r12, %ctaid.x;
	mov.u32 	%r1, %ntid.x;
	mov.u32 	%r13, %tid.x;
	mad.lo.s32 	%r17, %r12, %r1, %r13;
	setp.ge.s32 	%p1, %r17, %r10;
	mov.b32 	%r18, 0;
	@%p1 bra 	$L__BB1_6;
	cvt.rn.f32.f64 	%f1, %fd2;
	mov.u32 	%r15, %nctaid.x;
	mul.lo.s32 	%r3, %r1, %r15;
	cvta.to.global.u64 	%rd1, %rd5;
	cvta.to.global.u64 	%rd2, %rd6;
	cvta.to.global.u64 	%rd3, %rd7;
	mov.b32 	%r18, 0;
$L__BB1_2:
	mul.wide.s32 	%rd9, %r17, 4;
	add.s64 	%rd10, %rd1, %rd9;
	ld.global.f32 	%f5, [%rd10];
	sub.f32 	%f6, %f5, %f3;
	div.rn.f32 	%f2, %f6, %f4;
	cvt.f64.f32 	%fd3, %f2;
	setp.geu.f64 	%p2, %fd1, %fd3;
	@%p2 bra 	$L__BB1_5;
	add.s32 	%r18, %r18, 1;
	add.s64 	%rd4, %rd2, %rd9;
	ld.global.f32 	%f7, [%rd4];
	setp.leu.f32 	%p3, %f2, %f7;
	@%p3 bra 	$L__BB1_5;
	st.global.f32 	[%rd4], %f2;
	add.s64 	%rd13, %rd3, %rd9;
	st.global.f32 	[%rd13], %f1;
$L__BB1_5:
	add.s32 	%r17, %r17, %r3;
	setp.lt.s32 	%p4, %r17, %r10;
	@%p4 bra 	$L__BB1_2;
$L__BB1_6:
	cvta.to.global.u64 	%rd14, %rd8;
	atom.global.add.u32 	%r16, [%rd14], %r18;
	ret;

}


// ===== COMPILED SASS (sm_100) =====

	.target	sm_100

	.elftype	@"ET_EXEC"


//--------------------- .note.nv.tkinfo           --------------------------
	.section	.note.nv.tkinfo,"",@"SHT_NOTE"
	.sectionflags	@"SHF_NOTE_NV_TKINFO"
	.tkinfo
        /*0018*/ 	.word	0x00000002
        /*0030*/ 	.string	""
        /*0030*/ 	.string	"ptxas"
        /*0030*/ 	.string	"Cuda compilation tools, release 13.0, V13.0.88"
        /*0030*/ 	.string	"Build cuda_13.0.r13.0/compiler.36424714_0"
        /*0030*/ 	.string	"-arch sm_100 -m 64 "



//--------------------- .note.nv.cuinfo           --------------------------
	.section	.note.nv.cuinfo,"",@"SHT_NOTE"
	.sectionflags	@"SHF_NOTE_NV_CUINFO"
        /*0018*/ 	.short	0x0002
        /*001a*/ 	.short	0x0064
        /*001c*/ 	.short	0x0082
	.zero		2


//--------------------- .nv.info                  --------------------------
	.section	.nv.info,"",@"SHT_CUDA_INFO"
	.align	4


	//----- nvinfo : EIATTR_REGCOUNT
	.align		4
        /*0000*/ 	.byte	0x04, 0x2f
        /*0002*/ 	.short	(.L_1 - .L_0)
	.align		4
.L_0:
        /*0004*/ 	.word	index@(hitsearch_float64)
        /*0008*/ 	.word	0x00000020


	//----- nvinfo : EIATTR_FRAME_SIZE
	.align		4
.L_1:
        /*000c*/ 	.byte	0x04, 0x11
        /*000e*/ 	.short	(.L_3 - .L_2)
	.align		4
.L_2:
        /*0010*/ 	.word	index@($__internal_1_$__cuda_sm20_div_rn_f64_full)
        /*0014*/ 	.word	0x00000000


	//----- nvinfo : EIATTR_FRAME_SIZE
	.align		4
.L_3:
        /*0018*/ 	.byte	0x04, 0x11
        /*001a*/ 	.short	(.L_5 - .L_4)
	.align		4
.L_4:
        /*001c*/ 	.word	index@(hitsearch_float64)
        /*0020*/ 	.word	0x00000000


	//----- nvinfo : EIATTR_REGCOUNT
	.align		4
.L_5:
        /*0024*/ 	.byte	0x04, 0x2f
        /*0026*/ 	.short	(.L_7 - .L_6)
	.align		4
.L_6:
        /*0028*/ 	.word	index@(hitsearch_float32)
        /*002c*/ 	.word	0x00000018


	//----- nvinfo : EIATTR_FRAME_SIZE
	.align		4
.L_7:
        /*0030*/ 	.byte	0x04, 0x11
        /*0032*/ 	.short	(.L_9 - .L_8)
	.align		4
.L_8:
        /*0034*/ 	.word	index@($__internal_0_$__cuda_sm3x_div_rn_noftz_f32_slowpath)
        /*0038*/ 	.word	0x00000000


	//----- nvinfo : EIATTR_FRAME_SIZE
	.align		4
.L_9:
        /*003c*/ 	.byte	0x04, 0x11
        /*003e*/ 	.short	(.L_11 - .L_10)
	.align		4
.L_10:
        /*0040*/ 	.word	index@(hitsearch_float32)
        /*0044*/ 	.word	0x00000000


	//----- nvinfo : EIATTR_MIN_STACK_SIZE
	.align		4
.L_11:
        /*0048*/ 	.byte	0x04, 0x12
        /*004a*/ 	.short	(.L_13 - .L_12)
	.align		4
.L_12:
        /*004c*/ 	.word	index@(hitsearch_float32)
        /*0050*/ 	.word	0x00000000


	//----- nvinfo : EIATTR_MIN_STACK_SIZE
	.align		4
.L_13:
        /*0054*/ 	.byte	0x04, 0x12
        /*0056*/ 	.short	(.L_15 - .L_14)
	.align		4
.L_14:
        /*0058*/ 	.word	index@(hitsearch_float64)
        /*005c*/ 	.word	0x00000000
.L_15:


//--------------------- .nv.compat                --------------------------
	.section	.nv.compat,"",@"SHT_CUDA_COMPAT_INFO"
	.align	4
        /*0000*/ 	.byte	0x02, 0x09, 0x00, 0x00, 0x02, 0x02, 0x01, 0x00, 0x02, 0x05, 0x05, 0x00, 0x03, 0x07, 0x01, 0x01
        /*0010*/ 	.byte	0x02, 0x03, 0x00, 0x00, 0x02, 0x06, 0x01, 0x00, 0x04, 0x0b, 0x08, 0x00, 0x01, 0x00, 0x00, 0x00
        /*0020*/ 	.byte	0x00, 0x00, 0x00, 0x00


//--------------------- .nv.info.hitsearch_float32 --------------------------
	.section	.nv.info.hitsearch_float32,"",@"SHT_CUDA_INFO"
	.sectionflags	@""
	.align	4


	//----- nvinfo : EIATTR_CUDA_API_VERSION
	.align		4
        /*0000*/ 	.byte	0x04, 0x37
        /*0002*/ 	.short	(.L_17 - .L_16)
.L_16:
        /*0004*/ 	.word	0x00000082


	//----- nvinfo : EIATTR_KPARAM_INFO
	.align		4
.L_17:
        /*0008*/ 	.byte	0x04, 0x17
        /*000a*/ 	.short	(.L_19 - .L_18)
.L_18:
        /*000c*/ 	.word	0x00000000
        /*0010*/ 	.short	0x0008
        /*0012*/ 	.short	0x003c
        /*0014*/ 	.byte	0x00, 0xf0, 0x11, 0x00


	//----- nvinfo : EIATTR_KPARAM_INFO
	.align		4
.L_19:
        /*0018*/ 	.byte	0x04, 0x17
        /*001a*/ 	.short	(.L_21 - .L_20)
.L_20:
        /*001c*/ 	.word	0x00000000
        /*0020*/ 	.short	0x0007
        /*0022*/ 	.short	0x0038
        /*0024*/ 	.byte	0x00, 0xf0, 0x11, 0x00


	//----- nvinfo : EIATTR_KPARAM_INFO
	.align		4
.L_21:
        /*0028*/ 	.byte	0x04, 0x17
        /*002a*/ 	.short	(.L_23 - .L_22)
.L_22:
        /*002c*/ 	.word	0x00000000
        /*0030*/ 	.short	0x0006
        /*0032*/ 	.short	0x0030
        /*0034*/ 	.byte	0x00, 0xf5, 0x21, 0x00


	//----- nvinfo : EIATTR_KPARAM_INFO
	.align		4
.L_23:
        /*0038*/ 	.byte	0x04, 0x17
        /*003a*/ 	.short	(.L_25 - .L_24)
.L_24:
        /*003c*/ 	.word	0x00000000
        /*0040*/ 	.short	0x0005
        /*0042*/ 	.short	0x0028
        /*0044*/ 	.byte	0x00, 0xf5, 0x21, 0x00


	//----- nvinfo : EIATTR_KPARAM_INFO
	.align		4
.L_25:
        /*0048*/ 	.byte	0x04, 0x17
        /*004a*/ 	.short	(.L_27 - .L_26)
.L_26:
        /*004c*/ 	.word	0x00000000
        /*0050*/ 	.short	0x0004
        /*0052*/ 	.short	0x0020
        /*0054*/ 	.byte	0x00, 0xf5, 0x21, 0x00


	//----- nvinfo : EIATTR_KPARAM_INFO
	.align		4
.L_27:
        /*0058*/ 	.byte	0x04, 0x17
        /*005a*/ 	.short	(.L_29 - .L_28)
.L_28:
        /*005c*/ 	.word	0x00000000
        /*0060*/ 	.short	0x0003
        /*0062*/ 	.short	0x0018
        /*0064*/ 	.byte	0x00, 0xf0, 0x21, 0x00


	//----- nvinfo : EIATTR_KPARAM_INFO
	.align		4
.L_29:
        /*0068*/ 	.byte	0x04, 0x17
        /*006a*/ 	.short	(.L_31 - .L_30)
.L_30:
        /*006c*/ 	.word	0x00000000
        /*0070*/ 	.short	0x0002
        /*0072*/ 	.short	0x0010
        /*0074*/ 	.byte	0x00, 0xf0, 0x21, 0x00


	//----- nvinfo : EIATTR_KPARAM_INFO
	.align		4
.L_31:
        /*0078*/ 	.byte	0x04, 0x17
        /*007a*/ 	.short	(.L_33 - .L_32)
.L_32:
        /*007c*/ 	.word	0x00000000
        /*0080*/ 	.short	0x0001
        /*0082*/ 	.short	0x0008
        /*0084*/ 	.byte	0x00, 0xf5, 0x21, 0x00


	//----- nvinfo : EIATTR_KPARAM_INFO
	.align		4
.L_33:
        /*0088*/ 	.byte	0x04, 0x17
        /*008a*/ 	.short	(.L_35 - .L_34)
.L_34:
        /*008c*/ 	.word	0x00000000
        /*0090*/ 	.short	0x0000
        /*0092*/ 	.short	0x0000
        /*0094*/ 	.byte	0x00, 0xf0, 0x11, 0x00


	//----- nvinfo : EIATTR_SPARSE_MMA_MASK
	.align		4
.L_35:
        /*0098*/ 	.byte	0x03, 0x50
        /*009a*/ 	.short	0x0000


	//----- nvinfo : EIATTR_MAXREG_COUNT
	.align		4
        /*009c*/ 	.byte	0x03, 0x1b
        /*009e*/ 	.short	0x00ff


	//----- nvinfo : EIATTR_MERCURY_ISA_VERSION
	.align		4
        /*00a0*/ 	.byte	0x03, 0x5f
        /*00a2*/ 	.short	0x0101


	//----- nvinfo : EIATTR_INT_WARP_WIDE_INSTR_OFFSETS
	.align		4
        /*00a4*/ 	.byte	0x04, 0x31
        /*00a6*/ 	.short	(.L_37 - .L_36)


	//   ....[0]....
.L_36:
        /*00a8*/ 	.word	0x00000380


	//   ....[1]....
        /*00ac*/ 	.word	0x000003a0


	//----- nvinfo : EIATTR_VRC_CTA_INIT_COUNT
	.align		4
.L_37:
        /*00b0*/ 	.byte	0x02, 0x4a
	.zero		1
	.zero		1


	//----- nvinfo : EIATTR_EXIT_INSTR_OFFSETS
	.align		4
        /*00b4*/ 	.byte	0x04, 0x1c
        /*00b6*/ 	.short	(.L_39 - .L_38)


	//   ....[0]....
.L_38:
        /*00b8*/ 	.word	0x000003f0


	//----- nvinfo : EIATTR_CRS_STACK_SIZE
	.align		4
.L_39:
        /*00bc*/ 	.byte	0x04, 0x1e
        /*00be*/ 	.short	(.L_41 - .L_40)
.L_40:
        /*00c0*/ 	.word	0x00000000


	//----- nvinfo : EIATTR_CBANK_PARAM_SIZE
	.align		4
.L_41:
        /*00c4*/ 	.byte	0x03, 0x19
        /*00c6*/ 	.short	0x0040


	//----- nvinfo : EIATTR_PARAM_CBANK
	.align		4
        /*00c8*/ 	.byte	0x04, 0x0a
        /*00ca*/ 	.short	(.L_43 - .L_42)
	.align		4
.L_42:
        /*00cc*/ 	.word	index@(.nv.constant0.hitsearch_float32)
        /*00d0*/ 	.short	0x0380
        /*00d2*/ 	.short	0x0040


	//----- nvinfo : EIATTR_SW_WAR
	.align		4
.L_43:
        /*00d4*/ 	.byte	0x04, 0x36
        /*00d6*/ 	.short	(.L_45 - .L_44)
.L_44:
        /*00d8*/ 	.word	0x00000008
.L_45:


//--------------------- .nv.info.hitsearch_float64 --------------------------
	.section	.nv.info.hitsearch_float64,"",@"SHT_CUDA_INFO"
	.sectionflags	@""
	.align	4


	//----- nvinfo : EIATTR_CUDA_API_VERSION
	.align		4
        /*0000*/ 	.byte	0x04, 0x37
        /*0002*/ 	.short	(.L_47 - .L_46)
.L_46:
        /*0004*/ 	.word	0x00000082


	//----- nvinfo : EIATTR_KPARAM_INFO
	.align		4
.L_47:
        /*0008*/ 	.byte	0x04, 0x17
        /*000a*/ 	.short	(.L_49 - .L_48)
.L_48:
        /*000c*/ 	.word	0x00000000
        /*0010*/ 	.short	0x0008
        /*0012*/ 	.short	0x003c
        /*0014*/ 	.byte	0x00, 0xf0, 0x11, 0x00


	//----- nvinfo : EIATTR_KPARAM_INFO
	.align		4
.L_49:
        /*0018*/ 	.byte	0x04, 0x17
        /*001a*/ 	.short	(.L_51 - .L_50)
.L_50:
        /*001c*/ 	.word	0x00000000
        /*0020*/ 	.short	0x0007
        /*0022*/ 	.short	0x0038
        /*0024*/ 	.byte	0x00, 0xf0, 0x11, 0x00


	//----- nvinfo : EIATTR_KPARAM_INFO
	.align		4
.L_51:
        /*0028*/ 	.byte	0x04, 0x17
        /*002a*/ 	.short	(.L_53 - .L_52)
.L_52:
        /*002c*/ 	.word	0x00000000
        /*0030*/ 	.short	0x0006
        /*0032*/ 	.short	0x0030
        /*0034*/ 	.byte	0x00, 0xf5, 0x21, 0x00


	//----- nvinfo : EIATTR_KPARAM_INFO
	.align		4
.L_53:
        /*0038*/ 	.byte	0x04, 0x17
        /*003a*/ 	.short	(.L_55 - .L_54)
.L_54:
        /*003c*/ 	.word	0x00000000
        /*0040*/ 	.short	0x0005
        /*0042*/ 	.short	0x0028
        /*0044*/ 	.byte	0x00, 0xf5, 0x21, 0x00


	//----- nvinfo : EIATTR_KPARAM_INFO
	.align		4
.L_55:
        /*0048*/ 	.byte	0x04, 0x17
        /*004a*/ 	.short	(.L_57 - .L_56)
.L_56:
        /*004c*/ 	.word	0x00000000
        /*0050*/ 	.short	0x0004
        /*0052*/ 	.short	0x0020
        /*0054*/ 	.byte	0x00, 0xf5, 0x21, 0x00


	//----- nvinfo : EIATTR_KPARAM_INFO
	.align		4
.L_57:
        /*0058*/ 	.byte	0x04, 0x17
        /*005a*/ 	.short	(.L_59 - .L_58)
.L_58:
        /*005c*/ 	.word	0x00000000
        /*0060*/ 	.short	0x0003
        /*0062*/ 	.short	0x0018
        /*0064*/ 	.byte	0x00, 0xf0, 0x21, 0x00


	//----- nvinfo : EIATTR_KPARAM_INFO
	.align		4
.L_59:
        /*0068*/ 	.byte	0x04, 0x17
        /*006a*/ 	.short	(.L_61 - .L_60)
.L_60:
        /*006c*/ 	.word	0x00000000
        /*0070*/ 	.short	0x0002
        /*0072*/ 	.short	0x0010
        /*0074*/ 	.byte	0x00, 0xf0, 0x21, 0x00


	//----- nvinfo : EIATTR_KPARAM_INFO
	.align		4
.L_61:
        /*0078*/ 	.byte	0x04, 0x17
        /*007a*/ 	.short	(.L_63 - .L_62)
.L_62:
        /*007c*/ 	.word	0x00000000
        /*0080*/ 	.short	0x0001
        /*0082*/ 	.short	0x0008
        /*0084*/ 	.byte	0x00, 0xf5, 0x21, 0x00


	//----- nvinfo : EIATTR_KPARAM_INFO
	.align		4
.L_63:
        /*0088*/ 	.byte	0x04, 0x17
        /*008a*/ 	.short	(.L_65 - .L_64)
.L_64:
        /*008c*/ 	.word	0x00000000
        /*0090*/ 	.short	0x0000
        /*0092*/ 	.short	0x0000
        /*0094*/ 	.byte	0x00, 0xf0, 0x11, 0x00


	//----- nvinfo : EIATTR_SPARSE_MMA_MASK
	.align		4
.L_65:
        /*0098*/ 	.byte	0x03, 0x50
        /*009a*/ 	.short	0x0000


	//----- nvinfo : EIATTR_MAXREG_COUNT
	.align		4
        /*009c*/ 	.byte	0x03, 0x1b
        /*009e*/ 	.short	0x00ff


	//----- nvinfo : EIATTR_MERCURY_ISA_VERSION
	.align		4
        /*00a0*/ 	.byte	0x03, 0x5f
        /*00a2*/ 	.short	0x0101


	//----- nvinfo : EIATTR_INT_WARP_WIDE_INSTR_OFFSETS
	.align		4
        /*00a4*/ 	.byte	0x04, 0x31
        /*00a6*/ 	.short	(.L_67 - .L_66)


	//   ....[0]....
.L_66:
        /*00a8*/ 	.word	0x000003f0


	//   ....[1]....
        /*00ac*/ 	.word	0x00000410


	//----- nvinfo : EIATTR_VRC_CTA_INIT_COUNT
	.align		4
.L_67:
        /*00b0*/ 	.byte	0x02, 0x4a
	.zero		1
	.zero		1


	//----- nvinfo : EIATTR_EXIT_INSTR_OFFSETS
	.align		4
        /*00b4*/ 	.byte	0x04, 0x1c
        /*00b6*/ 	.short	(.L_69 - .L_68)


	//   ....[0]....
.L_68:
        /*00b8*/ 	.word	0x00000460


	//----- nvinfo : EIATTR_CRS_STACK_SIZE
	.align		4
.L_69:
        /*00bc*/ 	.byte	0x04, 0x1e
        /*00be*/ 	.short	(.L_71 - .L_70)
.L_70:
        /*00c0*/ 	.word	0x00000000


	//----- nvinfo : EIATTR_CBANK_PARAM_SIZE
	.align		4
.L_71:
        /*00c4*/ 	.byte	0x03, 0x19
        /*00c6*/ 	.short	0x0040


	//----- nvinfo : EIATTR_PARAM_CBANK
	.align		4
        /*00c8*/ 	.byte	0x04, 0x0a
        /*00ca*/ 	.short	(.L_73 - .L_72)
	.align		4
.L_72:
        /*00cc*/ 	.word	index@(.nv.constant0.hitsearch_float64)
        /*00d0*/ 	.short	0x0380
        /*00d2*/ 	.short	0x0040


	//----- nvinfo : EIATTR_SW_WAR
	.align		4
.L_73:
        /*00d4*/ 	.byte	0x04, 0x36
        /*00d6*/ 	.short	(.L_75 - .L_74)
.L_74:
        /*00d8*/ 	.word	0x00000008
.L_75:


//--------------------- .nv.callgraph             --------------------------
	.section	.nv.callgraph,"",@"SHT_CUDA_CALLGRAPH"
	.align	4
	.sectionentsize	8
	.align		4
        /*0000*/ 	.word	0x00000000
	.align		4
        /*0004*/ 	.word	0xffffffff
	.align		4
        /*0008*/ 	.word	0x00000000
	.align		4
        /*000c*/ 	.word	0xfffffffe
	.align		4
        /*0010*/ 	.word	0x00000000
	.align		4
        /*0014*/ 	.word	0xfffffffd
	.align		4
        /*0018*/ 	.word	0x00000000
	.align		4
        /*001c*/ 	.word	0xfffffffc


//--------------------- .text.hitsearch_float32   --------------------------
	.section	.text.hitsearch_float32,"ax",@progbits
	.align	128
        .global         hitsearch_float32
        .type           hitsearch_float32,@function
        .size           hitsearch_float32,(.L_x_32 - hitsearch_float32)
        .other          hitsearch_float32,@"STO_CUDA_ENTRY STV_DEFAULT"
hitsearch_float32:
.text.hitsearch_float32:
[----:B------:R-:W-:Y:S01]  /*0000*/  LDC R1, c[0x0][0x37c] ;  /* 0x0000df00ff017b82 */ /* 0x000fe20000000800 */
[----:B------:R-:W0:Y:S07]  /*0010*/  S2R R11, SR_TID.X ;  /* 0x00000000000b7919 */ /* 0x000e2e0000002100 */
[----:B------:R-:W0:Y:S01]  /*0020*/  S2UR UR4, SR_CTAID.X ;  /* 0x00000000000479c3 */ /* 0x000e220000002500 */
[----:B------:R-:W1:Y:S01]  /*0030*/  LDCU UR5, c[0x0][0x380] ;  /* 0x00007000ff0577ac */ /* 0x000e620008000800 */
[----:B------:R-:W-:Y:S01]  /*0040*/  BSSY.RECONVERGENT B0, `(.L_x_0) ;  /* 0x0000032000007945 */ /* 0x000fe20003800200 */
[----:B------:R-:W-:Y:S01]  /*0050*/  IMAD.MOV.U32 R2, RZ, RZ, RZ ;  /* 0x000000ffff027224 */ /* 0x000fe200078e00ff */
[----:B------:R-:W2:Y:S04]  /*0060*/  LDCU.64 UR6, c[0x0][0x358] ;  /* 0x00006b00ff0677ac */ /* 0x000ea80008000a00 */
[----:B------:R-:W0:Y:S01]  /*0070*/  LDC R12, c[0x0][0x360] ;  /* 0x0000d800ff0c7b82 */ /* 0x000e220000000800 */
[----:B------:R-:W3:Y:S01]  /*0080*/  LDCU UR12, c[0x0][0x380] ;  /* 0x00007000ff0c77ac */ /* 0x000ee20008000800 */
[----:B------:R-:W4:Y:S01]  /*0090*/  LDCU.64 UR10, c[0x0][0x390] ;  /* 0x00007200ff0a77ac */ /* 0x000f220008000a00 */
[----:B0-----:R-:W-:-:S05]  /*00a0*/  IMAD R11, R12, UR4, R11 ;  /* 0x000000040c0b7c24 */ /* 0x001fca000f8e020b */
[----:B-1----:R-:W-:-:S13]  /*00b0*/  ISETP.GE.AND P0, PT, R11, UR5, PT ;  /* 0x000000050b007c0c */ /* 0x002fda000bf06270 */
[----:B--234-:R-:W-:Y:S05]  /*00c0*/  @P0 BRA `(.L_x_1) ;  /* 0x0000000000a40947 */ /* 0x01cfea0003800000 */
[----:B------:R-:W0:Y:S01]  /*00d0*/  LDCU.64 UR8, c[0x0][0x398] ;  /* 0x00007300ff0877ac */ /* 0x000e220008000a00 */
[----:B------:R-:W1:Y:S01]  /*00e0*/  LDC.64 R8, c[0x0][0x388] ;  /* 0x0000e200ff087b82 */ /* 0x000e620000000a00 */
[----:B------:R-:W-:Y:S01]  /*00f0*/  IMAD.MOV.U32 R2, RZ, RZ, RZ ;  /* 0x000000ffff027224 */ /* 0x000fe200078e00ff */
[----:B------:R-:W2:Y:S06]  /*0100*/  LDCU UR4, c[0x0][0x370] ;  /* 0x00006e00ff0477ac */ /* 0x000eac0008000800 */
[----:B------:R-:W3:Y:S08]  /*0110*/  LDC.64 R6, c[0x0][0x3a0] ;  /* 0x0000e800ff067b82 */ /* 0x000ef00000000a00 */
[----:B------:R-:W4:Y:S01]  /*0120*/  LDC.64 R4, c[0x0][0x3b8] ;  /* 0x0000ee00ff047b82 */ /* 0x000f220000000a00 */
[----:B0-----:R-:W0:Y:S01]  /*0130*/  F2F.F32.F64 R10, UR8 ;  /* 0x00000008000a7d10 */ /* 0x001e220008301000 */
[----:B--2---:R-:W-:-:S07]  /*0140*/  IMAD R12, R12, UR4, RZ ;  /* 0x000000040c0c7c24 */ /* 0x004fce000f8e02ff */
.L_x_6:
[----:B-12---:R-:W-:-:S06]  /*0150*/  IMAD.WIDE R14, R11, 0x4, R8 ;  /* 0x000000040b0e7825 */ /* 0x006fcc00078e0208 */
[----:B------:R-:W2:Y:S01]  /*0160*/  LDG.E R15, desc[UR6][R14.64] ;  /* 0x000000060e0f7981 */ /* 0x000ea2000c1e1900 */
[----:B----4-:R-:W1:Y:S01]  /*0170*/  MUFU.RCP R16, R5 ;  /* 0x0000000500107308 */ /* 0x010e620000001000 */
[--C-:B------:R-:W-:Y:S01]  /*0180*/  IMAD.MOV.U32 R13, RZ, RZ, R11.reuse ;  /* 0x000000ffff0d7224 */ /* 0x100fe200078e000b */
[----:B------:R-:W-:Y:S01]  /*0190*/  BSSY.RECONVERGENT B1, `(.L_x_2) ;  /* 0x000000e000017945 */ /* 0x000fe20003800200 */
[----:B------:R-:W-:-:S05]  /*01a0*/  IMAD.IADD R11, R12, 0x1, R11 ;  /* 0x000000010c0b7824 */ /* 0x000fca00078e020b */
[----:B------:R-:W-:Y:S01]  /*01b0*/  ISETP.GE.AND P2, PT, R11, UR12, PT ;  /* 0x0000000c0b007c0c */ /* 0x000fe2000bf46270 */
[----:B-1----:R-:W-:-:S04]  /*01c0*/  FFMA R3, R16, -R5, 1 ;  /* 0x3f80000010037423 */ /* 0x002fc80000000805 */
[----:B------:R-:W-:Y:S01]  /*01d0*/  FFMA R3, R16, R3, R16 ;  /* 0x0000000310037223 */ /* 0x000fe20000000010 */
[----:B--2---:R-:W-:-:S04]  /*01e0*/  FADD R0, R15, -R4 ;  /* 0x800000040f007221 */ /* 0x004fc80000000000 */
[----:B------:R-:W1:Y:S01]  /*01f0*/  FCHK P0, R0, R5 ;  /* 0x0000000500007302 */ /* 0x000e620000000000 */
[----:B------:R-:W-:-:S04]  /*0200*/  FFMA R16, R0, R3, RZ ;  /* 0x0000000300107223 */ /* 0x000fc800000000ff */
[----:B------:R-:W-:-:S04]  /*0210*/  FFMA R17, R16, -R5, R0 ;  /* 0x8000000510117223 */ /* 0x000fc80000000000 */
[----:B------:R-:W-:Y:S01]  /*0220*/  FFMA R3, R3, R17, R16 ;  /* 0x0000001103037223 */ /* 0x000fe20000000010 */
[----:B-1----:R-:W-:Y:S06]  /*0230*/  @!P0 BRA `(.L_x_3) ;  /* 0x00000000000c8947 */ /* 0x002fec0003800000 */
[----:B------:R-:W-:-:S07]  /*0240*/  MOV R14, 0x260 ;  /* 0x00000260000e7802 */ /* 0x000fce0000000f00 */
[----:B0--3--:R-:W-:Y:S05]  /*0250*/  CALL.REL.NOINC `($__internal_0_$__cuda_sm3x_div_rn_noftz_f32_slowpath) ;  /* 0x0000000000687944 */ /* 0x009fea0003c00000 */
[----:B------:R-:W-:-:S07]  /*0260*/  IMAD.MOV.U32 R3, RZ, RZ, R0 ;  /* 0x000000ffff037224 */ /* 0x000fce00078e0000 */
.L_x_3:
[----:B------:R-:W-:Y:S05]  /*0270*/  BSYNC.RECONVERGENT B1 ;  /* 0x0000000000017941 */ /* 0x000fea0003800200 */
.L_x_2:
[----:B------:R-:W1:Y:S01]  /*0280*/  F2F.F64.F32 R14, R3 ;  /* 0x00000003000e7310 */ /* 0x000e620000201800 */
[----:B------:R-:W-:Y:S01]  /*0290*/  BSSY.RECONVERGENT B1, `(.L_x_4) ;  /* 0x000000b000017945 */ /* 0x000fe20003800200 */
[----:B-1----:R-:W-:-:S14]  /*02a0*/  DSETP.GT.AND P0, PT, R14, UR10, PT ;  /* 0x0000000a0e007e2a */ /* 0x002fdc000bf04000 */
[----:B------:R-:W-:Y:S05]  /*02b0*/  @!P0 BRA `(.L_x_5) ;  /* 0x0000000000208947 */ /* 0x000fea0003800000 */
[----:B---3--:R-:W-:-:S05]  /*02c0*/  IMAD.WIDE R16, R13, 0x4, R6 ;  /* 0x000000040d107825 */ /* 0x008fca00078e0206 */
[----:B------:R-:W2:Y:S01]  /*02d0*/  LDG.E R0, desc[UR6][R16.64] ;  /* 0x0000000610007981 */ /* 0x000ea2000c1e1900 */
[----:B------:R-:W-:Y:S01]  /*02e0*/  VIADD R2, R2, 0x1 ;  /* 0x0000000102027836 */ /* 0x000fe20000000000 */
[----:B--2---:R-:W-:-:S13]  /*02f0*/  FSETP.GT.AND P0, PT, R3, R0, PT ;  /* 0x000000000300720b */ /* 0x004fda0003f04000 */
[----:B------:R-:W1:Y:S01]  /*0300*/  @P0 LDC.64 R14, c[0x0][0x3a8] ;  /* 0x0000ea00ff0e0b82 */ /* 0x000e620000000a00 */
[----:B------:R2:W-:Y:S01]  /*0310*/  @P0 STG.E desc[UR6][R16.64], R3 ;  /* 0x0000000310000986 */ /* 0x0005e2000c101906 */
[----:B-1----:R-:W-:-:S05]  /*0320*/  @P0 IMAD.WIDE R14, R13, 0x4, R14 ;  /* 0x000000040d0e0825 */ /* 0x002fca00078e020e */
[----:B0-----:R2:W-:Y:S02]  /*0330*/  @P0 STG.E desc[UR6][R14.64], R10 ;  /* 0x0000000a0e000986 */ /* 0x0015e4000c101906 */
.L_x_5:
[----:B------:R-:W-:Y:S05]  /*0340*/  BSYNC.RECONVERGENT B1 ;  /* 0x0000000000017941 */ /* 0x000fea0003800200 */
.L_x_4:
[----:B------:R-:W-:Y:S05]  /*0350*/  @!P2 BRA `(.L_x_6) ;  /* 0xfffffffc007ca947 */ /* 0x000fea000383ffff */
.L_x_1:
[----:B------:R-:W-:Y:S05]  /*0360*/  BSYNC.RECONVERGENT B0 ;  /* 0x0000000000007941 */ /* 0x000fea0003800200 */
.L_x_0:
[----:B------:R-:W1:Y:S01]  /*0370*/  S2R R0, SR_LANEID ;  /* 0x0000000000007919 */ /* 0x000e620000000000 */
[----:B------:R-:W2:Y:S08]  /*0380*/  REDUX.SUM UR5, R2 ;  /* 0x00000000020573c4 */ /* 0x000eb0000000c000 */
[----:B------:R-:W4:Y:S01]  /*0390*/  LDC.64 R4, c[0x0][0x3b0] ;  /* 0x0000ec00ff047b82 */ /* 0x000f220000000a00 */
[----:B------:R-:W-:-:S02]  /*03a0*/  VOTEU.ANY UR4, UPT, PT ;  /* 0x0000000000047886 */ /* 0x000fc400038e0100 */
[----:B------:R-:W-:Y:S01]  /*03b0*/  UFLO.U32 UR4, UR4 ;  /* 0x00000004000472bd */ /* 0x000fe200080e0000 */
[----:B--2---:R-:W-:-:S05]  /*03c0*/  IMAD.U32 R3, RZ, RZ, UR5 ;  /* 0x00000005ff037e24 */ /* 0x004fca000f8e00ff */
[----:B-1----:R-:W-:-:S13]  /*03d0*/  ISETP.EQ.U32.AND P0, PT, R0, UR4, PT ;  /* 0x0000000400007c0c */ /* 0x002fda000bf02070 */
[----:B----4-:R-:W-:Y:S01]  /*03e0*/  @P0 REDG.E.ADD.STRONG.GPU desc[UR6][R4.64], R3 ;  /* 0x000000030400098e */ /* 0x010fe2000c12e106 */
[----:B------:R-:W-:Y:S05]  /*03f0*/  EXIT ;  /* 0x000000000000794d */ /* 0x000fea0003800000 */
        .weak           $__internal_0_$__cuda_sm3x_div_rn_noftz_f32_slowpath
        .type           $__internal_0_$__cuda_sm3x_div_rn_noftz_f32_slowpath,@function
        .size           $__internal_0_$__cuda_sm3x_div_rn_noftz_f32_slowpath,(.L_x_32 - $__internal_0_$__cuda_sm3x_div_rn_noftz_f32_slowpath)
$__internal_0_$__cuda_sm3x_div_rn_noftz_f32_slowpath:
[----:B------:R-:W0:Y:S01]  /*0400*/  LDC R3, c[0x0][0x3bc] ;  /* 0x0000ef00ff037b82 */ /* 0x000e220000000800 */
[--C-:B------:R-:W-:Y:S01]  /*0410*/  SHF.R.U32.HI R16, RZ, 0x17, R0.reuse ;  /* 0x00000017ff107819 */ /* 0x100fe20000011600 */
[----:B------:R-:W1:Y:S01]  /*0420*/  LDCU UR4, c[0x0][0x3bc] ;  /* 0x00007780ff0477ac */ /* 0x000e620008000800 */
[----:B------:R-:W-:Y:S01]  /*0430*/  BSSY.RECONVERGENT B2, `(.L_x_7) ;  /* 0x0000064000027945 */ /* 0x000fe20003800200 */
[----:B------:R-:W-:Y:S01]  /*0440*/  IMAD.MOV.U32 R17, RZ, RZ, R0 ;  /* 0x000000ffff117224 */ /* 0x000fe200078e0000 */
[----:B------:R-:W-:-:S05]  /*0450*/  LOP3.LUT R20, R16, 0xff, RZ, 0xc0, !PT ;  /* 0x000000ff10147812 */ /* 0x000fca00078ec0ff */
[----:B------:R-:W-:Y:S02]  /*0460*/  VIADD R21, R20, 0xffffffff ;  /* 0xffffffff14157836 */ /* 0x000fe40000000000 */
[----:B-1----:R-:W-:Y:S01]  /*0470*/  IMAD.U32 R18, RZ, RZ, UR4 ;  /* 0x00000004ff127e24 */ /* 0x002fe2000f8e00ff */
[----:B0-----:R-:W-:-:S04]  /*0480*/  SHF.R.U32.HI R15, RZ, 0x17, R3 ;  /* 0x00000017ff0f7819 */ /* 0x001fc80000011603 */
[----:B------:R-:W-:-:S05]  /*0490*/  LOP3.LUT R15, R15, 0xff, RZ, 0xc0, !PT ;  /* 0x000000ff0f0f7812 */ /* 0x000fca00078ec0ff */
[----:B------:R-:W-:-:S05]  /*04a0*/  VIADD R19, R15, 0xffffffff ;  /* 0xffffffff0f137836 */ /* 0x000fca0000000000 */
[----:B------:R-:W-:-:S04]  /*04b0*/  ISETP.GT.U32.AND P0, PT, R19, 0xfd, PT ;  /* 0x000000fd1300780c */ /* 0x000fc80003f04070 */
[----:B------:R-:W-:-:S13]  /*04c0*/  ISETP.GT.U32.OR P0, PT, R21, 0xfd, P0 ;  /* 0x000000fd1500780c */ /* 0x000fda0000704470 */
[----:B------:R-:W-:Y:S01]  /*04d0*/  @!P0 IMAD.MOV.U32 R16, RZ, RZ, RZ ;  /* 0x000000ffff108224 */ /* 0x000fe200078e00ff */
[----:B------:R-:W-:Y:S06]  /*04e0*/  @!P0 BRA `(.L_x_8) ;  /* 0x00000000005c8947 */ /* 0x000fec0003800000 */
[----:B------:R-:W-:Y:S02]  /*04f0*/  FSETP.GTU.FTZ.AND P1, PT, |R3|, +INF , PT ;  /* 0x7f8000000300780b */ /* 0x000fe40003f3c200 */
[----:B------:R-:W-:-:S04]  /*0500*/  FSETP.GTU.FTZ.AND P0, PT, |R0|, +INF , PT ;  /* 0x7f8000000000780b */ /* 0x000fc80003f1c200 */
[----:B------:R-:W-:-:S13]  /*0510*/  PLOP3.LUT P0, PT, P0, P1, PT, 0xf8, 0x8f ;  /* 0x00000000008f781c */ /* 0x000fda0000703f70 */
[----:B------:R-:W-:Y:S05]  /*0520*/  @P0 BRA `(.L_x_9) ;  /* 0x00000004004c0947 */ /* 0x000fea0003800000 */
[----:B------:R-:W-:-:S13]  /*0530*/  LOP3.LUT P0, RZ, R18, 0x7fffffff, R17, 0xc8, !PT ;  /* 0x7fffffff12ff7812 */ /* 0x000fda000780c811 */
[----:B------:R-:W-:Y:S05]  /*0540*/  @!P0 BRA `(.L_x_10) ;  /* 0x00000004003c8947 */ /* 0x000fea0003800000 */
[C---:B------:R-:W-:Y:S02]  /*0550*/  FSETP.NEU.FTZ.AND P3, PT, |R0|.reuse, +INF , PT ;  /* 0x7f8000000000780b */ /* 0x040fe40003f7d200 */
[----:B------:R-:W-:Y:S02]  /*0560*/  FSETP.NEU.FTZ.AND P1, PT, |R3|, +INF , PT ;  /* 0x7f8000000300780b */ /* 0x000fe40003f3d200 */
[----:B------:R-:W-:-:S11]  /*0570*/  FSETP.NEU.FTZ.AND P0, PT, |R0|, +INF , PT ;  /* 0x7f8000000000780b */ /* 0x000fd60003f1d200 */
[----:B------:R-:W-:Y:S05]  /*0580*/  @!P1 BRA !P3, `(.L_x_10) ;  /* 0x00000004002c9947 */ /* 0x000fea0005800000 */
[----:B------:R-:W-:-:S04]  /*0590*/  LOP3.LUT P3, RZ, R17, 0x7fffffff, RZ, 0xc0, !PT ;  /* 0x7fffffff11ff7812 */ /* 0x000fc8000786c0ff */
[----:B------:R-:W-:-:S13]  /*05a0*/  PLOP3.LUT P1, PT, P1, P3, PT, 0x2f, 0xf2 ;  /* 0x0000000000f2781c */ /* 0x000fda0000f26577 */
[----:B------:R-:W-:Y:S05]  /*05b0*/  @P1 BRA `(.L_x_11) ;  /* 0x0000000400181947 */ /* 0x000fea0003800000 */
[----:B------:R-:W-:-:S04]  /*05c0*/  LOP3.LUT P1, RZ, R18, 0x7fffffff, RZ, 0xc0, !PT ;  /* 0x7fffffff12ff7812 */ /* 0x000fc8000782c0ff */
[----:B------:R-:W-:-:S13]  /*05d0*/  PLOP3.LUT P0, PT, P0, P1, PT, 0x2f, 0xf2 ;  /* 0x0000000000f2781c */ /* 0x000fda0000702577 */
[----:B------:R-:W-:Y:S05]  /*05e0*/  @P0 BRA `(.L_x_12) ;  /* 0x0000000400000947 */ /* 0x000fea0003800000 */
[----:B------:R-:W-:Y:S02]  /*05f0*/  ISETP.GE.AND P0, PT, R21, RZ, PT ;  /* 0x000000ff1500720c */ /* 0x000fe40003f06270 */
[----:B------:R-:W-:-:S11]  /*0600*/  ISETP.GE.AND P1, PT, R19, RZ, PT ;  /* 0x000000ff1300720c */ /* 0x000fd60003f26270 */
[----:B------:R-:W-:Y:S02]  /*0610*/  @P0 IMAD.MOV.U32 R16, RZ, RZ, RZ ;  /* 0x000000ffff100224 */ /* 0x000fe400078e00ff */
[----:B------:R-:W-:Y:S01]  /*0620*/  @!P0 FFMA R17, R0, 1.84467440737095516160e+19, RZ ;  /* 0x5f80000000118823 */ /* 0x000fe200000000ff */
[----:B------:R-:W-:Y:S02]  /*0630*/  @!P0 IMAD.MOV.U32 R16, RZ, RZ, -0x40 ;  /* 0xffffffc0ff108424 */ /* 0x000fe400078e00ff */
[----:B------:R-:W-:Y:S02]  /*0640*/  @!P1 FFMA R18, R3, 1.84467440737095516160e+19, RZ ;  /* 0x5f80000003129823 */ /* 0x000fe400000000ff */
[----:B------:R-:W-:-:S07]  /*0650*/  @!P1 VIADD R16, R16, 0x40 ;  /* 0x0000004010109836 */ /* 0x000fce0000000000 */
.L_x_8:
[----:B------:R-:W-:Y:S01]  /*0660*/  LEA R3, R15, 0xc0800000, 0x17 ;  /* 0xc08000000f037811 */ /* 0x000fe200078eb8ff */
[----:B------:R-:W-:Y:S01]  /*0670*/  VIADD R20, R20, 0xffffff81 ;  /* 0xffffff8114147836 */ /* 0x000fe20000000000 */
[----:B------:R-:W-:Y:S03]  /*0680*/  BSSY.RECONVERGENT B3, `(.L_x_13) ;  /* 0x0000035000037945 */ /* 0x000fe60003800200 */
[----:B------:R-:W-:Y:S02]  /*0690*/  IMAD.IADD R19, R18, 0x1, -R3 ;  /* 0x0000000112137824 */ /* 0x000fe400078e0a03 */
[----:B------:R-:W-:Y:S02]  /*06a0*/  IMAD R0, R20, -0x800000, R17 ;  /* 0xff80000014007824 */ /* 0x000fe400078e0211 */
[----:B------:R-:W0:Y:S01]  /*06b0*/  MUFU.RCP R3, R19 ;  /* 0x0000001300037308 */ /* 0x000e220000001000 */
[----:B------:R-:W-:-:S04]  /*06c0*/  FADD.FTZ R21, -R19, -RZ ;  /* 0x800000ff13157221 */ /* 0x000fc80000010100 */
[----:B0-----:R-:W-:-:S04]  /*06d0*/  FFMA R18, R3, R21, 1 ;  /* 0x3f80000003127423 */ /* 0x001fc80000000015 */
[----:B------:R-:W-:-:S04]  /*06e0*/  FFMA R3, R3, R18, R3 ;  /* 0x0000001203037223 */ /* 0x000fc80000000003 */
[----:B------:R-:W-:-:S04]  /*06f0*/  FFMA R18, R0, R3, RZ ;  /* 0x0000000300127223 */ /* 0x000fc800000000ff */
[----:B------:R-:W-:-:S04]  /*0700*/  FFMA R17, R21, R18, R0 ;  /* 0x0000001215117223 */ /* 0x000fc80000000000 */
[----:B------:R-:W-:Y:S01]  /*0710*/  FFMA R18, R3, R17, R18 ;  /* 0x0000001103127223 */ /* 0x000fe20000000012 */
[----:B------:R-:W-:-:S03]  /*0720*/  IADD3 R17, PT, PT, R20, 0x7f, -R15 ;  /* 0x0000007f14117810 */ /* 0x000fc60007ffe80f */
[----:B------:R-:W-:Y:S02]  /*0730*/  FFMA R21, R21, R18, R0 ;  /* 0x0000001215157223 */ /* 0x000fe40000000000 */
[----:B------:R-:W-:Y:S02]  /*0740*/  IMAD.IADD R17, R17, 0x1, R16 ;  /* 0x0000000111117824 */ /* 0x000fe400078e0210 */
[----:B------:R-:W-:-:S05]  /*0750*/  FFMA R0, R3, R21, R18 ;  /* 0x0000001503007223 */ /* 0x000fca0000000012 */
[----:B------:R-:W-:-:S04]  /*0760*/  SHF.R.U32.HI R15, RZ, 0x17, R0 ;  /* 0x00000017ff0f7819 */ /* 0x000fc80000011600 */
[----:B------:R-:W-:-:S05]  /*0770*/  LOP3.LUT R15, R15, 0xff, RZ, 0xc0, !PT ;  /* 0x000000ff0f0f7812 */ /* 0x000fca00078ec0ff */
[----:B------:R-:W-:-:S04]  /*0780*/  IMAD.IADD R19, R15, 0x1, R17 ;  /* 0x000000010f137824 */ /* 0x000fc800078e0211 */
[----:B------:R-:W-:-:S05]  /*0790*/  VIADD R15, R19, 0xffffffff ;  /* 0xffffffff130f7836 */ /* 0x000fca0000000000 */
[----:B------:R-:W-:-:S13]  /*07a0*/  ISETP.GE.U32.AND P0, PT, R15, 0xfe, PT ;  /* 0x000000fe0f00780c */ /* 0x000fda0003f06070 */
[----:B------:R-:W-:Y:S05]  /*07b0*/  @!P0 BRA `(.L_x_14) ;  /* 0x0000000000808947 */ /* 0x000fea0003800000 */
[----:B------:R-:W-:-:S13]  /*07c0*/  ISETP.GT.AND P0, PT, R19, 0xfe, PT ;  /* 0x000000fe1300780c */ /* 0x000fda0003f04270 */
[----:B------:R-:W-:Y:S05]  /*07d0*/  @P0 BRA `(.L_x_15) ;  /* 0x00000000006c0947 */ /* 0x000fea0003800000 */
[----:B------:R-:W-:-:S13]  /*07e0*/  ISETP.GE.AND P0, PT, R19, 0x1, PT ;  /* 0x000000011300780c */ /* 0x000fda0003f06270 */
[----:B------:R-:W-:Y:S05]  /*07f0*/  @P0 BRA `(.L_x_16) ;  /* 0x0000000000740947 */ /* 0x000fea0003800000 */
[----:B------:R-:W-:Y:S02]  /*0800*/  ISETP.GE.AND P0, PT, R19, -0x18, PT ;  /* 0xffffffe81300780c */ /* 0x000fe40003f06270 */
[----:B------:R-:W-:-:S11]  /*0810*/  LOP3.LUT R0, R0, 0x80000000, RZ, 0xc0, !PT ;  /* 0x8000000000007812 */ /* 0x000fd600078ec0ff */
[----:B------:R-:W-:Y:S05]  /*0820*/  @!P0 BRA `(.L_x_16) ;  /* 0x0000000000688947 */ /* 0x000fea0003800000 */
[-CC-:B------:R-:W-:Y:S01]  /*0830*/  FFMA.RZ R15, R3, R21.reuse, R18.reuse ;  /* 0x00000015030f7223 */ /* 0x180fe2000000c012 */
[----:B------:R-:W-:Y:S01]  /*0840*/  IMAD.MOV R17, RZ, RZ, -R19 ;  /* 0x000000ffff117224 */ /* 0x000fe200078e0a13 */
[C---:B------:R-:W-:Y:S02]  /*0850*/  ISETP.NE.AND P3, PT, R19.reuse, RZ, PT ;  /* 0x000000ff1300720c */ /* 0x040fe40003f65270 */
[----:B------:R-:W-:Y:S02]  /*0860*/  ISETP.NE.AND P1, PT, R19, RZ, PT ;  /* 0x000000ff1300720c */ /* 0x000fe40003f25270 */
[----:B------:R-:W-:Y:S01]  /*0870*/  LOP3.LUT R16, R15, 0x7fffff, RZ, 0xc0, !PT ;  /* 0x007fffff0f107812 */ /* 0x000fe200078ec0ff */
[CCC-:B------:R-:W-:Y:S01]  /*0880*/  FFMA.RP R15, R3.reuse, R21.reuse, R18.reuse ;  /* 0x00000015030f7223 */ /* 0x1c0fe20000008012 */
[----:B------:R-:W-:Y:S01]  /*0890*/  FFMA.RM R18, R3, R21, R18 ;  /* 0x0000001503127223 */ /* 0x000fe20000004012 */
[----:B------:R-:W-:Y:S01]  /*08a0*/  VIADD R3, R19, 0x20 ;  /* 0x0000002013037836 */ /* 0x000fe20000000000 */
[----:B------:R-:W-:-:S03]  /*08b0*/  LOP3.LUT R16, R16, 0x800000, RZ, 0xfc, !PT ;  /* 0x0080000010107812 */ /* 0x000fc600078efcff */
[----:B------:R-:W-:Y:S02]  /*08c0*/  FSETP.NEU.FTZ.AND P0, PT, R15, R18, PT ;  /* 0x000000120f00720b */ /* 0x000fe40003f1d000 */
[----:B------:R-:W-:Y:S02]  /*08d0*/  SHF.L.U32 R3, R16, R3, RZ ;  /* 0x0000000310037219 */ /* 0x000fe400000006ff */
[----:B------:R-:W-:Y:S02]  /*08e0*/  SEL R15, R17, RZ, P3 ;  /* 0x000000ff110f7207 */ /* 0x000fe40001800000 */
[----:B------:R-:W-:Y:S02]  /*08f0*/  ISETP.NE.AND P1, PT, R3, RZ, P1 ;  /* 0x000000ff0300720c */ /* 0x000fe40000f25270 */
[----:B------:R-:W-:Y:S02]  /*0900*/  SHF.R.U32.HI R15, RZ, R15, R16 ;  /* 0x0000000fff0f7219 */ /* 0x000fe40000011610 */
[----:B------:R-:W-:-:S02]  /*0910*/  PLOP3.LUT P0, PT, P0, P1, PT, 0xf8, 0x8f ;  /* 0x00000000008f781c */ /* 0x000fc40000703f70 */
[----:B------:R-:W-:Y:S02]  /*0920*/  SHF.R.U32.HI R16, RZ, 0x1, R15 ;  /* 0x00000001ff107819 */ /* 0x000fe4000001160f */
[----:B------:R-:W-:-:S04]  /*0930*/  SEL R3, RZ, 0x1, !P0 ;  /* 0x00000001ff037807 */ /* 0x000fc80004000000 */
[----:B------:R-:W-:-:S04]  /*0940*/  LOP3.LUT R18, R3, 0x1, R16, 0xf8, !PT ;  /* 0x0000000103127812 */ /* 0x000fc800078ef810 */
[----:B------:R-:W-:-:S05]  /*0950*/  LOP3.LUT R15, R18, R15, RZ, 0xc0, !PT ;  /* 0x0000000f120f7212 */ /* 0x000fca00078ec0ff */
[----:B------:R-:W-:-:S05]  /*0960*/  IMAD.IADD R15, R16, 0x1, R15 ;  /* 0x00000001100f7824 */ /* 0x000fca00078e020f */
[----:B------:R-:W-:Y:S01]  /*0970*/  LOP3.LUT R0, R15, R0, RZ, 0xfc, !PT ;  /* 0x000000000f007212 */ /* 0x000fe200078efcff */
[----:B------:R-:W-:Y:S06]  /*0980*/  BRA `(.L_x_16) ;  /* 0x0000000000107947 */ /* 0x000fec0003800000 */
.L_x_15:
[----:B------:R-:W-:-:S04]  /*0990*/  LOP3.LUT R0, R0, 0x80000000, RZ, 0xc0, !PT ;  /* 0x8000000000007812 */ /* 0x000fc800078ec0ff */
[----:B------:R-:W-:Y:S01]  /*09a0*/  LOP3.LUT R0, R0, 0x7f800000, RZ, 0xfc, !PT ;  /* 0x7f80000000007812 */ /* 0x000fe200078efcff */
[----:B------:R-:W-:Y:S06]  /*09b0*/  BRA `(.L_x_16) ;  /* 0x0000000000047947 */ /* 0x000fec0003800000 */
.L_x_14:
[----:B------:R-:W-:-:S07]  /*09c0*/  IMAD R0, R17, 0x800000, R0 ;  /* 0x0080000011007824 */ /* 0x000fce00078e0200 */
.L_x_16:
[----:B------:R-:W-:Y:S05]  /*09d0*/  BSYNC.RECONVERGENT B3 ;  /* 0x0000000000037941 */ /* 0x000fea0003800200 */
.L_x_13:
[----:B------:R-:W-:Y:S05]  /*09e0*/  BRA `(.L_x_17) ;  /* 0x0000000000207947 */ /* 0x000fea0003800000 */
.L_x_12:
[----:B------:R-:W-:-:S04]  /*09f0*/  LOP3.LUT R0, R18, 0x80000000, R17, 0x48, !PT ;  /* 0x8000000012007812 */ /* 0x000fc800078e4811 */
[----:B------:R-:W-:Y:S01]  /*0a00*/  LOP3.LUT R0, R0, 0x7f800000, RZ, 0xfc, !PT ;  /* 0x7f80000000007812 */ /* 0x000fe200078efcff */
[----:B------:R-:W-:Y:S06]  /*0a10*/  BRA `(.L_x_17) ;  /* 0x0000000000147947 */ /* 0x000fec0003800000 */
.L_x_11:
[----:B------:R-:W-:Y:S01]  /*0a20*/  LOP3.LUT R0, R18, 0x80000000, R17, 0x48, !PT ;  /* 0x8000000012007812 */ /* 0x000fe200078e4811 */
[----:B------:R-:W-:Y:S06]  /*0a30*/  BRA `(.L_x_17) ;  /* 0x00000000000c7947 */ /* 0x000fec0003800000 */
.L_x_10:
[----:B------:R-:W0:Y:S01]  /*0a40*/  MUFU.RSQ R0, -QNAN ;  /* 0xffc0000000007908 */ /* 0x000e220000001400 */
[----:B------:R-:W-:Y:S05]  /*0a50*/  BRA `(.L_x_17) ;  /* 0x0000000000047947 */ /* 0x000fea0003800000 */
.L_x_9:
[----:B------:R-:W-:-:S07]  /*0a60*/  FADD.FTZ R0, R0, R3 ;  /* 0x0000000300007221 */ /* 0x000fce0000010000 */
.L_x_17:
[----:B------:R-:W-:Y:S05]  /*0a70*/  BSYNC.RECONVERGENT B2 ;  /* 0x0000000000027941 */ /* 0x000fea0003800200 */
.L_x_7:
[----:B------:R-:W-:-:S04]  /*0a80*/  IMAD.MOV.U32 R15, RZ, RZ, 0x0 ;  /* 0x00000000ff0f7424 */ /* 0x000fc800078e00ff */
[----:B0-----:R-:W-:Y:S05]  /*0a90*/  RET.REL.NODEC R14 `(hitsearch_float32) ;  /* 0xfffffff40e587950 */ /* 0x001fea0003c3ffff */
.L_x_18:
[----:B------:R-:W-:-:S00]  /*0aa0*/  BRA `(.L_x_18) ;  /* 0xfffffffc00fc7947 */ /* 0x000fc0000383ffff */
[----:B------:R-:W-:-:S00]  /*0ab0*/  NOP ;  /* 0x0000000000007918 */ /* 0x000fc00000000000 */
        /* <DEDUP_REMOVED lines=12> */
.L_x_32:


//--------------------- .text.hitsearch_float64   --------------------------
	.section	.text.hitsearch_float64,"ax",@progbits
	.align	128
        .global         hitsearch_float64
        .type           hitsearch_float64,@function
        .size           hitsearch_float64,(.L_x_33 - hitsearch_float64)
        .other          hitsearch_float64,@"STO_CUDA_ENTRY STV_DEFAULT"
hitsearch_float64:
.text.hitsearch_float64:
        /* <DEDUP_REMOVED lines=17> */
[----:B------:R-:W3:Y:S01]  /*0110*/  LDC.64 R6, c[0x0][0x3a0] ;  /* 0x0000e800ff067b82 */ /* 0x000ee20000000a00 */
[----:B0-----:R-:W0:Y:S01]  /*0120*/  F2F.F64.F32 R4, UR8 ;  /* 0x0000000800047d10 */ /* 0x001e220008201800 */
[----:B--2---:R-:W-:-:S07]  /*0130*/  IMAD R0, R0, UR4, RZ ;  /* 0x0000000400007c24 */ /* 0x004fce000f8e02ff */
[----:B------:R-:W2:Y:S02]  /*0140*/  F2F.F64.F32 R10, UR9 ;  /* 0x00000009000a7d10 */ /* 0x000ea40008201800 */
.L_x_25:
[----:B-1----:R-:W-:-:S06]  /*0150*/  IMAD.WIDE R2, R25, 0x8, R8 ;  /* 0x0000000819027825 */ /* 0x002fcc00078e0208 */
[----:B------:R-:W0:Y:S01]  /*0160*/  LDG.E.64 R2, desc[UR6][R2.64] ;  /* 0x0000000602027981 */ /* 0x000e22000c1e1b00 */
[----:B--2---:R-:W1:Y:S01]  /*0170*/  MUFU.RCP64H R13, R11 ;  /* 0x0000000b000d7308 */ /* 0x004e620000001800 */
[----:B------:R-:W-:Y:S01]  /*0180*/  IMAD.MOV.U32 R12, RZ, RZ, 0x1 ;  /* 0x00000001ff0c7424 */ /* 0x000fe200078e00ff */
[----:B------:R-:W-:Y:S01]  /*0190*/  BSSY.RECONVERGENT B1, `(.L_x_21) ;  /* 0x0000015000017945 */ /* 0x000fe20003800200 */
[--C-:B------:R-:W-:Y:S02]  /*01a0*/  IMAD.MOV.U32 R23, RZ, RZ, R25.reuse ;  /* 0x000000ffff177224 */ /* 0x100fe400078e0019 */
[----:B------:R-:W-:-:S05]  /*01b0*/  IMAD.IADD R25, R0, 0x1, R25 ;  /* 0x0000000100197824 */ /* 0x000fca00078e0219 */
[----:B------:R-:W-:Y:S01]  /*01c0*/  ISETP.GE.AND P1, PT, R25, UR12, PT ;  /* 0x0000000c19007c0c */ /* 0x000fe2000bf26270 */
[----:B-1----:R-:W-:-:S08]  /*01d0*/  DFMA R14, -R10, R12, 1 ;  /* 0x3ff000000a0e742b */ /* 0x002fd0000000010c */
[----:B------:R-:W-:-:S08]  /*01e0*/  DFMA R14, R14, R14, R14 ;  /* 0x0000000e0e0e722b */ /* 0x000fd0000000000e */
[----:B------:R-:W-:-:S08]  /*01f0*/  DFMA R14, R12, R14, R12 ;  /* 0x0000000e0c0e722b */ /* 0x000fd0000000000c */
[----:B------:R-:W-:-:S08]  /*0200*/  DFMA R12, -R10, R14, 1 ;  /* 0x3ff000000a0c742b */ /* 0x000fd0000000010e */
[----:B------:R-:W-:Y:S02]  /*0210*/  DFMA R12, R14, R12, R14 ;  /* 0x0000000c0e0c722b */ /* 0x000fe4000000000e */
[----:B0-----:R-:W-:-:S08]  /*0220*/  DADD R18, -R4, R2 ;  /* 0x0000000004127229 */ /* 0x001fd00000000102 */
[----:B------:R-:W-:Y:S02]  /*0230*/  DMUL R14, R18, R12 ;  /* 0x0000000c120e7228 */ /* 0x000fe40000000000 */
[----:B------:R-:W-:-:S06]  /*0240*/  FSETP.GEU.AND P2, PT, |R19|, 6.5827683646048100446e-37, PT ;  /* 0x036000001300780b */ /* 0x000fcc0003f4e200 */
[----:B------:R-:W-:-:S08]  /*0250*/  DFMA R16, -R10, R14, R18 ;  /* 0x0000000e0a10722b */ /* 0x000fd00000000112 */
[----:B------:R-:W-:-:S10]  /*0260*/  DFMA R2, R12, R16, R14 ;  /* 0x000000100c02722b */ /* 0x000fd4000000000e */
[----:B------:R-:W-:-:S05]  /*0270*/  FFMA R12, RZ, R11, R3 ;  /* 0x0000000bff0c7223 */ /* 0x000fca0000000003 */
[----:B------:R-:W-:-:S13]  /*0280*/  FSETP.GT.AND P0, PT, |R12|, 1.469367938527859385e-39, PT ;  /* 0x001000000c00780b */ /* 0x000fda0003f04200 */
[----:B------:R-:W-:Y:S05]  /*0290*/  @P0 BRA P2, `(.L_x_22) ;  /* 0x0000000000100947 */ /* 0x000fea0001000000 */
[----:B------:R-:W-:-:S07]  /*02a0*/  MOV R24, 0x2c0 ;  /* 0x000002c000187802 */ /* 0x000fce0000000f00 */
[----:B---3--:R-:W-:Y:S05]  /*02b0*/  CALL.REL.NOINC `($__internal_1_$__cuda_sm20_div_rn_f64_full) ;  /* 0x00000000006c7944 */ /* 0x008fea0003c00000 */
[----:B------:R-:W-:Y:S02]  /*02c0*/  IMAD.MOV.U32 R2, RZ, RZ, R16 ;  /* 0x000000ffff027224 */ /* 0x000fe400078e0010 */
[----:B------:R-:W-:-:S07]  /*02d0*/  IMAD.MOV.U32 R3, RZ, RZ, R17 ;  /* 0x000000ffff037224 */ /* 0x000fce00078e0011 */
.L_x_22:
[----:B------:R-:W-:Y:S05]  /*02e0*/  BSYNC.RECONVERGENT B1 ;  /* 0x0000000000017941 */ /* 0x000fea0003800200 */
.L_x_21:
[----:B------:R-:W-:Y:S01]  /*02f0*/  DSETP.GT.AND P0, PT, R2, UR10, PT ;  /* 0x0000000a02007e2a */ /* 0x000fe2000bf04000 */
[----:B------:R-:W-:-:S13]  /*0300*/  BSSY.RECONVERGENT B1, `(.L_x_23) ;  /* 0x000000b000017945 */ /* 0x000fda0003800200 */
[----:B------:R-:W-:Y:S05]  /*0310*/  @!P0 BRA `(.L_x_24) ;  /* 0x0000000000248947 */ /* 0x000fea0003800000 */
[----:B---3--:R-:W-:-:S05]  /*0320*/  IMAD.WIDE R16, R23, 0x8, R6 ;  /* 0x0000000817107825 */ /* 0x008fca00078e0206 */
[----:B------:R-:W2:Y:S01]  /*0330*/  LDG.E.64 R12, desc[UR6][R16.64] ;  /* 0x00000006100c7981 */ /* 0x000ea2000c1e1b00 */
[----:B------:R-:W-:Y:S01]  /*0340*/  VIADD R22, R22, 0x1 ;  /* 0x0000000116167836 */ /* 0x000fe20000000000 */
[----:B--2---:R-:W-:-:S14]  /*0350*/  DSETP.GT.AND P0, PT, R2, R12, PT ;  /* 0x0000000c0200722a */ /* 0x004fdc0003f04000 */
[----:B------:R-:W0:Y:S01]  /*0360*/  @P0 LDC.64 R12, c[0x0][0x3a8] ;  /* 0x0000ea00ff0c0b82 */ /* 0x000e220000000a00 */
[----:B------:R1:W-:Y:S07]  /*0370*/  @P0 STG.E.64 desc[UR6][R16.64], R2 ;  /* 0x0000000210000986 */ /* 0x0003ee000c101b06 */
[----:B------:R-:W2:Y:S01]  /*0380*/  @P0 LDC.64 R14, c[0x0][0x398] ;  /* 0x0000e600ff0e0b82 */ /* 0x000ea20000000a00 */
[----:B0-----:R-:W-:-:S05]  /*0390*/  @P0 IMAD.WIDE R12, R23, 0x8, R12 ;  /* 0x00000008170c0825 */ /* 0x001fca00078e020c */
[----:B--2---:R1:W-:Y:S02]  /*03a0*/  @P0 STG.E.64 desc[UR6][R12.64], R14 ;  /* 0x0000000e0c000986 */ /* 0x0043e4000c101b06 */
.L_x_24:
[----:B------:R-:W-:Y:S05]  /*03b0*/  BSYNC.RECONVERGENT B1 ;  /* 0x0000000000017941 */ /* 0x000fea0003800200 */
.L_x_23:
[----:B------:R-:W-:Y:S05]  /*03c0*/  @!P1 BRA `(.L_x_25) ;  /* 0xfffffffc00609947 */ /* 0x000fea000383ffff */
.L_x_20:
[----:B------:R-:W-:Y:S05]  /*03d0*/  BSYNC.RECONVERGENT B0 ;  /* 0x0000000000007941 */ /* 0x000fea0003800200 */
.L_x_19:
[----:B------:R-:W0:Y:S01]  /*03e0*/  S2R R0, SR_LANEID ;  /* 0x0000000000007919 */ /* 0x000e220000000000 */
[----:B------:R-:W2:Y:S08]  /*03f0*/  REDUX.SUM UR5, R22 ;  /* 0x00000000160573c4 */ /* 0x000eb0000000c000 */
[----:B-1----:R-:W1:Y:S01]  /*0400*/  LDC.64 R2, c[0x0][0x3b0] ;  /* 0x0000ec00ff027b82 */ /* 0x002e620000000a00 */
[----:B------:R-:W-:-:S02]  /*0410*/  VOTEU.ANY UR4, UPT, PT ;  /* 0x0000000000047886 */ /* 0x000fc400038e0100 */
[----:B------:R-:W-:Y:S01]  /*0420*/  UFLO.U32 UR4, UR4 ;  /* 0x00000004000472bd */ /* 0x000fe200080e0000 */
[----:B--2---:R-:W-:-:S05]  /*0430*/  IMAD.U32 R5, RZ, RZ, UR5 ;  /* 0x00000005ff057e24 */ /* 0x004fca000f8e00ff */
[----:B0-----:R-:W-:-:S13]  /*0440*/  ISETP.EQ.U32.AND P0, PT, R0, UR4, PT ;  /* 0x0000000400007c0c */ /* 0x001fda000bf02070 */
[----:B-1----:R-:W-:Y:S01]  /*0450*/  @P0 REDG.E.ADD.STRONG.GPU desc[UR6][R2.64], R5 ;  /* 0x000000050200098e */ /* 0x002fe2000c12e106 */
[----:B------:R-:W-:Y:S05]  /*0460*/  EXIT ;  /* 0x000000000000794d */ /* 0x000fea0003800000 */
        .weak           $__internal_1_$__cuda_sm20_div_rn_f64_full
        .type           $__internal_1_$__cuda_sm20_div_rn_f64_full,@function
        .size           $__internal_1_$__cuda_sm20_div_rn_f64_full,(.L_x_33 - $__internal_1_$__cuda_sm20_div_rn_f64_full)
$__internal_1_$__cuda_sm20_div_rn_f64_full:
[----:B------:R-:W-:Y:S01]  /*0470*/  IMAD.MOV.U32 R13, RZ, RZ, R19 ;  /* 0x000000ffff0d7224 */ /* 0x000fe200078e0013 */
[C---:B------:R-:W-:Y:S01]  /*0480*/  FSETP.GEU.AND P0, PT, |R11|.reuse, 1.469367938527859385e-39, PT ;  /* 0x001000000b00780b */ /* 0x040fe20003f0e200 */
[----:B------:R-:W-:Y:S01]  /*0490*/  IMAD.MOV.U32 R27, RZ, RZ, 0x1ca00000 ;  /* 0x1ca00000ff1b7424 */ /* 0x000fe200078e00ff */
[----:B------:R-:W-:Y:S01]  /*04a0*/  LOP3.LUT R14, R11, 0x800fffff, RZ, 0xc0, !PT ;  /* 0x800fffff0b0e7812 */ /* 0x000fe200078ec0ff */
[----:B------:R-:W-:Y:S01]  /*04b0*/  IMAD.MOV.U32 R12, RZ, RZ, R18 ;  /* 0x000000ffff0c7224 */ /* 0x000fe200078e0012 */
[C---:B------:R-:W-:Y:S01]  /*04c0*/  FSETP.GEU.AND P3, PT, |R13|.reuse, 1.469367938527859385e-39, PT ;  /* 0x001000000d00780b */ /* 0x040fe20003f6e200 */
[----:B------:R-:W-:Y:S01]  /*04d0*/  IMAD.MOV.U32 R16, RZ, RZ, 0x1 ;  /* 0x00000001ff107424 */ /* 0x000fe200078e00ff */
[----:B------:R-:W-:Y:S01]  /*04e0*/  LOP3.LUT R15, R14, 0x3ff00000, RZ, 0xfc, !PT ;  /* 0x3ff000000e0f7812 */ /* 0x000fe200078efcff */
[----:B------:R-:W-:Y:S01]  /*04f0*/  IMAD.MOV.U32 R14, RZ, RZ, R10 ;  /* 0x000000ffff0e7224 */ /* 0x000fe200078e000a */
[----:B------:R-:W-:Y:S01]  /*0500*/  LOP3.LUT R26, R13, 0x7ff00000, RZ, 0xc0, !PT ;  /* 0x7ff000000d1a7812 */ /* 0x000fe200078ec0ff */
[----:B------:R-:W-:Y:S01]  /*0510*/  IMAD.MOV.U32 R2, RZ, RZ, R12 ;  /* 0x000000ffff027224 */ /* 0x000fe200078e000c */
[----:B------:R-:W-:Y:S01]  /*0520*/  LOP3.LUT R29, R11, 0x7ff00000, RZ, 0xc0, !PT ;  /* 0x7ff000000b1d7812 */ /* 0x000fe200078ec0ff */
[----:B------:R-:W-:Y:S02]  /*0530*/  BSSY.RECONVERGENT B2, `(.L_x_26) ;  /* 0x000004d000027945 */ /* 0x000fe40003800200 */
[----:B------:R-:W-:Y:S01]  /*0540*/  @!P0 DMUL R14, R10, 8.98846567431157953865e+307 ;  /* 0x7fe000000a0e8828 */ /* 0x000fe20000000000 */
[----:B------:R-:W-:-:S03]  /*0550*/  ISETP.GE.U32.AND P2, PT, R26, R29, PT ;  /* 0x0000001d1a00720c */ /* 0x000fc60003f46070 */
[----:B------:R-:W-:Y:S01]  /*0560*/  @!P3 LOP3.LUT R3, R11, 0x7ff00000, RZ, 0xc0, !PT ;  /* 0x7ff000000b03b812 */ /* 0x000fe200078ec0ff */
[----:B------:R-:W-:Y:S01]  /*0570*/  @!P3 IMAD.MOV.U32 R18, RZ, RZ, RZ ;  /* 0x000000ffff12b224 */ /* 0x000fe200078e00ff */
[----:B------:R-:W0:Y:S02]  /*0580*/  MUFU.RCP64H R17, R15 ;  /* 0x0000000f00117308 */ /* 0x000e240000001800 */
[----:B------:R-:W-:Y:S02]  /*0590*/  @!P3 ISETP.GE.U32.AND P4, PT, R26, R3, PT ;  /* 0x000000031a00b20c */ /* 0x000fe40003f86070 */
[C---:B------:R-:W-:Y:S02]  /*05a0*/  SEL R3, R27.reuse, 0x63400000, !P2 ;  /* 0x634000001b037807 */ /* 0x040fe40005000000 */
[----:B------:R-:W-:Y:S02]  /*05b0*/  @!P3 SEL R19, R27, 0x63400000, !P4 ;  /* 0x634000001b13b807 */ /* 0x000fe40006000000 */
[----:B------:R-:W-:-:S02]  /*05c0*/  LOP3.LUT R3, R3, 0x800fffff, R13, 0xf8, !PT ;  /* 0x800fffff03037812 */ /* 0x000fc400078ef80d */
[----:B------:R-:W-:Y:S02]  /*05d0*/  @!P3 LOP3.LUT R19, R19, 0x80000000, R13, 0xf8, !PT ;  /* 0x800000001313b812 */ /* 0x000fe400078ef80d */
[----:B------:R-:W-:Y:S02]  /*05e0*/  @!P0 LOP3.LUT R29, R15, 0x7ff00000, RZ, 0xc0, !PT ;  /* 0x7ff000000f1d8812 */ /* 0x000fe400078ec0ff */
[----:B------:R-:W-:-:S06]  /*05f0*/  @!P3 LOP3.LUT R19, R19, 0x100000, RZ, 0xfc, !PT ;  /* 0x001000001313b812 */ /* 0x000fcc00078efcff */
[----:B------:R-:W-:Y:S02]  /*0600*/  @!P3 DFMA R2, R2, 2, -R18 ;  /* 0x400000000202b82b */ /* 0x000fe40000000812 */
[----:B0-----:R-:W-:-:S08]  /*0610*/  DFMA R18, R16, -R14, 1 ;  /* 0x3ff000001012742b */ /* 0x001fd0000000080e */
[----:B------:R-:W-:-:S08]  /*0620*/  DFMA R18, R18, R18, R18 ;  /* 0x000000121212722b */ /* 0x000fd00000000012 */
[----:B------:R-:W-:-:S08]  /*0630*/  DFMA R16, R16, R18, R16 ;  /* 0x000000121010722b */ /* 0x000fd00000000010 */
[----:B------:R-:W-:-:S08]  /*0640*/  DFMA R18, R16, -R14, 1 ;  /* 0x3ff000001012742b */ /* 0x000fd0000000080e */
[----:B------:R-:W-:-:S08]  /*0650*/  DFMA R16, R16, R18, R16 ;  /* 0x000000121010722b */ /* 0x000fd00000000010 */
[----:B------:R-:W-:-:S08]  /*0660*/  DMUL R18, R16, R2 ;  /* 0x0000000210127228 */ /* 0x000fd00000000000 */
[----:B------:R-:W-:-:S08]  /*0670*/  DFMA R20, R18, -R14, R2 ;  /* 0x8000000e1214722b */ /* 0x000fd00000000002 */
[----:B------:R-:W-:Y:S01]  /*0680*/  DFMA R20, R16, R20, R18 ;  /* 0x000000141014722b */ /* 0x000fe20000000012 */
[----:B------:R-:W-:Y:S01]  /*0690*/  IMAD.MOV.U32 R18, RZ, RZ, R26 ;  /* 0x000000ffff127224 */ /* 0x000fe200078e001a */
[----:B------:R-:W-:-:S05]  /*06a0*/  @!P3 LOP3.LUT R18, R3, 0x7ff00000, RZ, 0xc0, !PT ;  /* 0x7ff000000312b812 */ /* 0x000fca00078ec0ff */
[----:B------:R-:W-:-:S05]  /*06b0*/  VIADD R16, R18, 0xffffffff ;  /* 0xffffffff12107836 */ /* 0x000fca0000000000 */
[----:B------:R-:W-:Y:S01]  /*06c0*/  ISETP.GT.U32.AND P0, PT, R16, 0x7feffffe, PT ;  /* 0x7feffffe1000780c */ /* 0x000fe20003f04070 */
[----:B------:R-:W-:-:S05]  /*06d0*/  VIADD R16, R29, 0xffffffff ;  /* 0xffffffff1d107836 */ /* 0x000fca0000000000 */
[----:B------:R-:W-:-:S13]  /*06e0*/  ISETP.GT.U32.OR P0, PT, R16, 0x7feffffe, P0 ;  /* 0x7feffffe1000780c */ /* 0x000fda0000704470 */
[----:B------:R-:W-:Y:S05]  /*06f0*/  @P0 BRA `(.L_x_27) ;  /* 0x00000000006c0947 */ /* 0x000fea0003800000 */
[----:B------:R-:W-:-:S04]  /*0700*/  LOP3.LUT R13, R11, 0x7ff00000, RZ, 0xc0, !PT ;  /* 0x7ff000000b0d7812 */ /* 0x000fc800078ec0ff */
[CC--:B------:R-:W-:Y:S02]  /*0710*/  VIADDMNMX R12, R26.reuse, -R13.reuse, 0xb9600000, !PT ;  /* 0xb96000001a0c7446 */ /* 0x0c0fe4000780090d */
[----:B------:R-:W-:Y:S02]  /*0720*/  ISETP.GE.U32.AND P0, PT, R26, R13, PT ;  /* 0x0000000d1a00720c */ /* 0x000fe40003f06070 */
[----:B------:R-:W-:Y:S02]  /*0730*/  VIMNMX R12, PT, PT, R12, 0x46a00000, PT ;  /* 0x46a000000c0c7848 */ /* 0x000fe40003fe0100 */
[----:B------:R-:W-:-:S05]  /*0740*/  SEL R27, R27, 0x63400000, !P0 ;  /* 0x634000001b1b7807 */ /* 0x000fca0004000000 */
[----:B------:R-:W-:Y:S02]  /*0750*/  IMAD.IADD R18, R12, 0x1, -R27 ;  /* 0x000000010c127824 */ /* 0x000fe400078e0a1b */
[----:B------:R-:W-:Y:S02]  /*0760*/  IMAD.MOV.U32 R12, RZ, RZ, RZ ;  /* 0x000000ffff0c7224 */ /* 0x000fe400078e00ff */
[----:B------:R-:W-:-:S06]  /*0770*/  VIADD R13, R18, 0x7fe00000 ;  /* 0x7fe00000120d7836 */ /* 0x000fcc0000000000 */
[----:B------:R-:W-:-:S10]  /*0780*/  DMUL R16, R20, R12 ;  /* 0x0000000c14107228 */ /* 0x000fd40000000000 */
[----:B------:R-:W-:-:S13]  /*0790*/  FSETP.GTU.AND P0, PT, |R17|, 1.469367938527859385e-39, PT ;  /* 0x001000001100780b */ /* 0x000fda0003f0c200 */
[----:B------:R-:W-:Y:S05]  /*07a0*/  @P0 BRA `(.L_x_28) ;  /* 0x0000000000940947 */ /* 0x000fea0003800000 */
[----:B------:R-:W-:Y:S01]  /*07b0*/  DFMA R2, R20, -R14, R2 ;  /* 0x8000000e1402722b */ /* 0x000fe20000000002 */
[----:B------:R-:W-:-:S09]  /*07c0*/  IMAD.MOV.U32 R12, RZ, RZ, RZ ;  /* 0x000000ffff0c7224 */ /* 0x000fd200078e00ff */
[C---:B------:R-:W-:Y:S02]  /*07d0*/  FSETP.NEU.AND P0, PT, R3.reuse, RZ, PT ;  /* 0x000000ff0300720b */ /* 0x040fe40003f0d000 */
[----:B------:R-:W-:-:S04]  /*07e0*/  LOP3.LUT R15, R3, 0x80000000, R11, 0x48, !PT ;  /* 0x80000000030f7812 */ /* 0x000fc800078e480b */
[----:B------:R-:W-:-:S07]  /*07f0*/  LOP3.LUT R13, R15, R13, RZ, 0xfc, !PT ;  /* 0x0000000d0f0d7212 */ /* 0x000fce00078efcff */
[----:B------:R-:W-:Y:S05]  /*0800*/  @!P0 BRA `(.L_x_28) ;  /* 0x00000000007c8947 */ /* 0x000fea0003800000 */
[----:B------:R-:W-:Y:S01]  /*0810*/  IMAD.MOV R3, RZ, RZ, -R18 ;  /* 0x000000ffff037224 */ /* 0x000fe200078e0a12 */
[----:B------:R-:W-:Y:S01]  /*0820*/  DMUL.RP R12, R20, R12 ;  /* 0x0000000c140c7228 */ /* 0x000fe20000008000 */
[----:B------:R-:W-:-:S06]  /*0830*/  IMAD.MOV.U32 R2, RZ, RZ, RZ ;  /* 0x000000ffff027224 */ /* 0x000fcc00078e00ff */
[----:B------:R-:W-:-:S03]  /*0840*/  DFMA R2, R16, -R2, R20 ;  /* 0x800000021002722b */ /* 0x000fc60000000014 */
[----:B------:R-:W-:-:S03]  /*0850*/  LOP3.LUT R15, R13, R15, RZ, 0x3c, !PT ;  /* 0x0000000f0d0f7212 */ /* 0x000fc600078e3cff */
[----:B------:R-:W-:-:S04]  /*0860*/  IADD3 R2, PT, PT, -R18, -0x43300000, RZ ;  /* 0xbcd0000012027810 */ /* 0x000fc80007ffe1ff */
[----:B------:R-:W-:-:S04]  /*0870*/  FSETP.NEU.AND P0, PT, |R3|, R2, PT ;  /* 0x000000020300720b */ /* 0x000fc80003f0d200 */
[----:B------:R-:W-:Y:S02]  /*0880*/  FSEL R16, R12, R16, !P0 ;  /* 0x000000100c107208 */ /* 0x000fe40004000000 */
[----:B------:R-:W-:Y:S01]  /*0890*/  FSEL R17, R15, R17, !P0 ;  /* 0x000000110f117208 */ /* 0x000fe20004000000 */
[----:B------:R-:W-:Y:S06]  /*08a0*/  BRA `(.L_x_28) ;  /* 0x0000000000547947 */ /* 0x000fec0003800000 */
.L_x_27:
[----:B------:R-:W-:-:S14]  /*08b0*/  DSETP.NAN.AND P0, PT, R12, R12, PT ;  /* 0x0000000c0c00722a */ /* 0x000fdc0003f08000 */
[----:B------:R-:W-:Y:S05]  /*08c0*/  @P0 BRA `(.L_x_29) ;  /* 0x0000000000440947 */ /* 0x000fea0003800000 */
[----:B------:R-:W-:-:S14]  /*08d0*/  DSETP.NAN.AND P0, PT, R10, R10, PT ;  /* 0x0000000a0a00722a */ /* 0x000fdc0003f08000 */
[----:B------:R-:W-:Y:S05]  /*08e0*/  @P0 BRA `(.L_x_30) ;  /* 0x0000000000300947 */ /* 0x000fea0003800000 */
[----:B------:R-:W-:Y:S01]  /*08f0*/  ISETP.NE.AND P0, PT, R18, R29, PT ;  /* 0x0000001d1200720c */ /* 0x000fe20003f05270 */
[----:B------:R-:W-:Y:S02]  /*0900*/  IMAD.MOV.U32 R16, RZ, RZ, 0x0 ;  /* 0x00000000ff107424 */ /* 0x000fe400078e00ff */
[----:B------:R-:W-:-:S10]  /*0910*/  IMAD.MOV.U32 R17, RZ, RZ, -0x80000 ;  /* 0xfff80000ff117424 */ /* 0x000fd400078e00ff */
[----:B------:R-:W-:Y:S05]  /*0920*/  @!P0 BRA `(.L_x_28) ;  /* 0x0000000000348947 */ /* 0x000fea0003800000 */
[----:B------:R-:W-:Y:S02]  /*0930*/  ISETP.NE.AND P0, PT, R18, 0x7ff00000, PT ;  /* 0x7ff000001200780c */ /* 0x000fe40003f05270 */
[----:B------:R-:W-:Y:S02]  /*0940*/  LOP3.LUT R17, R13, 0x80000000, R11, 0x48, !PT ;  /* 0x800000000d117812 */ /* 0x000fe400078e480b */
[----:B------:R-:W-:-:S13]  /*0950*/  ISETP.EQ.OR P0, PT, R29, RZ, !P0 ;  /* 0x000000ff1d00720c */ /* 0x000fda0004702670 */
[----:B------:R-:W-:Y:S01]  /*0960*/  @P0 LOP3.LUT R2, R17, 0x7ff00000, RZ, 0xfc, !PT ;  /* 0x7ff0000011020812 */ /* 0x000fe200078efcff */
[----:B------:R-:W-:Y:S02]  /*0970*/  @!P0 IMAD.MOV.U32 R16, RZ, RZ, RZ ;  /* 0x000000ffff108224 */ /* 0x000fe400078e00ff */
[----:B------:R-:W-:Y:S02]  /*0980*/  @P0 IMAD.MOV.U32 R16, RZ, RZ, RZ ;  /* 0x000000ffff100224 */ /* 0x000fe400078e00ff */
[----:B------:R-:W-:Y:S01]  /*0990*/  @P0 IMAD.MOV.U32 R17, RZ, RZ, R2 ;  /* 0x000000ffff110224 */ /* 0x000fe200078e0002 */
[----:B------:R-:W-:Y:S06]  /*09a0*/  BRA `(.L_x_28) ;  /* 0x0000000000147947 */ /* 0x000fec0003800000 */
.L_x_30:
[----:B------:R-:W-:Y:S01]  /*09b0*/  LOP3.LUT R17, R11, 0x80000, RZ, 0xfc, !PT ;  /* 0x000800000b117812 */ /* 0x000fe200078efcff */
[----:B------:R-:W-:Y:S01]  /*09c0*/  IMAD.MOV.U32 R16, RZ, RZ, R10 ;  /* 0x000000ffff107224 */ /* 0x000fe200078e000a */
[----:B------:R-:W-:Y:S06]  /*09d0*/  BRA `(.L_x_28) ;  /* 0x0000000000087947 */ /* 0x000fec0003800000 */
.L_x_29:
[----:B------:R-:W-:Y:S01]  /*09e0*/  LOP3.LUT R17, R13, 0x80000, RZ, 0xfc, !PT ;  /* 0x000800000d117812 */ /* 0x000fe200078efcff */
[----:B------:R-:W-:-:S07]  /*09f0*/  IMAD.MOV.U32 R16, RZ, RZ, R12 ;  /* 0x000000ffff107224 */ /* 0x000fce00078e000c */
.L_x_28:
[----:B------:R-:W-:Y:S05]  /*0a00*/  BSYNC.RECONVERGENT B2 ;  /* 0x0000000000027941 */ /* 0x000fea0003800200 */
.L_x_26:
[----:B------:R-:W-:Y:S02]  /*0a10*/  IMAD.MOV.U32 R2, RZ, RZ, R24 ;  /* 0x000000ffff027224 */ /* 0x000fe400078e0018 */
[----:B------:R-:W-:-:S04]  /*0a20*/  IMAD.MOV.U32 R3, RZ, RZ, 0x0 ;  /* 0x00000000ff037424 */ /* 0x000fc800078e00ff */
[----:B------:R-:W-:Y:S05]  /*0a30*/  RET.REL.NODEC R2 `(hitsearch_float64) ;  /* 0xfffffff402707950 */ /* 0x000fea0003c3ffff */
.L_x_31:
        /* <DEDUP_REMOVED lines=12> */
.L_x_33:


//--------------------- .nv.shared.reserved.0     --------------------------
	.section	.nv.shared.reserved.0,"aw",@nobits
	.weak		__nv_reservedSMEM_offset_0_alias
	.size		__nv_reservedSMEM_offset_0_alias, 0, 64
	.other		__nv_reservedSMEM_offset_0_alias,@"STO_CUDA_RESERVED_SHARED STV_DEFAULT"
__nv_reservedSMEM_offset_0_alias:
	.zero		0
	.zero		64


//--------------------- .nv.constant0.hitsearch_float32 --------------------------
	.section	.nv.constant0.hitsearch_float32,"a",@progbits
	.sectionflags	@""
	.align	4
.nv.constant0.hitsearch_float32:
	.zero		960


//--------------------- .nv.constant0.hitsearch_float64 --------------------------
	.section	.nv.constant0.hitsearch_float64,"a",@progbits
	.sectionflags	@""
	.align	4
.nv.constant0.hitsearch_float64:
	.zero		960


//--------------------- SYMBOLS --------------------------

	.type		.nv.reservedSmem.offset0,@object
	.size		.nv.reservedSmem.offset0,0x4
